	.headerflags	@"EF_CUDA_TEXMODE_UNIFIED EF_CUDA_64BIT_ADDRESS EF_CUDA_ACCELERATORS EF_CUDA_SM90 EF_CUDA_VIRTUAL_SM(EF_CUDA_SM90)"
	.elftype	@"ET_EXEC"


//--------------------- .nv.info                  --------------------------
	.section	.nv.info,"",@"SHT_CUDA_INFO"
	.align	4


	//----- nvinfo : EIATTR_REGCOUNT
	.align		4
        /*0000*/ 	.byte	0x04, 0x2f
        /*0002*/ 	.short	(.L_2 - .L_1)
	.align		4
.L_1:
        /*0004*/ 	.word	index@(triton_poi_fused_gelu_mean_2)
        /*0008*/ 	.word	0x00000025


	//----- nvinfo : EIATTR_MIN_STACK_SIZE
	.align		4
.L_2:
        /*000c*/ 	.byte	0x04, 0x12
        /*000e*/ 	.short	(.L_4 - .L_3)
	.align		4
.L_3:
        /*0010*/ 	.word	index@(triton_poi_fused_gelu_mean_2)
        /*0014*/ 	.word	0x00000000


	//----- nvinfo : EIATTR_FRAME_SIZE
	.align		4
.L_4:
        /*0018*/ 	.byte	0x04, 0x11
        /*001a*/ 	.short	(.L_6 - .L_5)
	.align		4
.L_5:
        /*001c*/ 	.word	index@(triton_poi_fused_gelu_mean_2)
        /*0020*/ 	.word	0x00000000


	//----- nvinfo : EIATTR_MIN_STACK_SIZE
	.align		4
.L_6:
        /*0024*/ 	.byte	0x04, 0x12
        /*0026*/ 	.short	(.L_8 - .L_7)
	.align		4
.L_7:
        /*0028*/ 	.word	index@(triton_poi_fused_gelu_mean_2)
        /*002c*/ 	.word	0x00000000
.L_8:


//--------------------- .nv.info.triton_poi_fused_gelu_mean_2 --------------------------
	.section	.nv.info.triton_poi_fused_gelu_mean_2,"",@"SHT_CUDA_INFO"
	.sectionflags	@""
	.align	4


	//----- nvinfo : EIATTR_CUDA_API_VERSION
	.align		4
        /*0000*/ 	.byte	0x04, 0x37
        /*0002*/ 	.short	(.L_10 - .L_9)
.L_9:
        /*0004*/ 	.word	0x0000007c


	//----- nvinfo : EIATTR_KPARAM_INFO
	.align		4
.L_10:
        /*0008*/ 	.byte	0x04, 0x17
        /*000a*/ 	.short	(.L_12 - .L_11)
.L_11:
        /*000c*/ 	.word	0x00000000
        /*0010*/ 	.short	0x0002
        /*0012*/ 	.short	0x0010
        /*0014*/ 	.byte	0x00, 0xf0, 0x11, 0x00


	//----- nvinfo : EIATTR_KPARAM_INFO
	.align		4
.L_12:
        /*0018*/ 	.byte	0x04, 0x17
        /*001a*/ 	.short	(.L_14 - .L_13)
.L_13:
        /*001c*/ 	.word	0x00000000
        /*0020*/ 	.short	0x0001
        /*0022*/ 	.short	0x0008
        /*0024*/ 	.byte	0x00, 0xf4, 0x21, 0x00


	//----- nvinfo : EIATTR_KPARAM_INFO
	.align		4
.L_14:
        /*0028*/ 	.byte	0x04, 0x17
        /*002a*/ 	.short	(.L_16 - .L_15)
.L_15:
        /*002c*/ 	.word	0x00000000
        /*0030*/ 	.short	0x0000
        /*0032*/ 	.short	0x0000
        /*0034*/ 	.byte	0x00, 0xf4, 0x21, 0x00


	//----- nvinfo : EIATTR_SPARSE_MMA_MASK
	.align		4
.L_16:
        /*0038*/ 	.byte	0x03, 0x50
        /*003a*/ 	.short	0x0000


	//----- nvinfo : EIATTR_MAXREG_COUNT
	.align		4
        /*003c*/ 	.byte	0x03, 0x1b
        /*003e*/ 	.short	0x00ff


	//----- nvinfo : EIATTR_EXIT_INSTR_OFFSETS
	.align		4
        /*0040*/ 	.byte	0x04, 0x1c
        /*0042*/ 	.short	(.L_18 - .L_17)


	//   ....[0]....
.L_17:
        /*0044*/ 	.word	0x00001200


	//   ....[1]....
        /*0048*/ 	.word	0x00001240


	//----- nvinfo : EIATTR_REQNTID
	.align		4
.L_18:
        /*004c*/ 	.byte	0x04, 0x10
        /*004e*/ 	.short	(.L_20 - .L_19)
.L_19:
        /*0050*/ 	.word	0x00000020
        /*0054*/ 	.word	0x00000001
        /*0058*/ 	.word	0x00000001


	//----- nvinfo : EIATTR_CBANK_PARAM_SIZE
	.align		4
.L_20:
        /*005c*/ 	.byte	0x03, 0x19
        /*005e*/ 	.short	0x0014


	//----- nvinfo : EIATTR_PARAM_CBANK
	.align		4
        /*0060*/ 	.byte	0x04, 0x0a
        /*0062*/ 	.short	(.L_22 - .L_21)
	.align		4
.L_21:
        /*0064*/ 	.word	index@(.nv.constant0.triton_poi_fused_gelu_mean_2)
        /*0068*/ 	.short	0x0210
        /*006a*/ 	.short	0x0014


	//----- nvinfo : EIATTR_SW_WAR
	.align		4
.L_22:
        /*006c*/ 	.byte	0x04, 0x36
        /*006e*/ 	.short	(.L_24 - .L_23)
.L_23:
        /*0070*/ 	.word	0x00000008
.L_24:


//--------------------- .nv.callgraph             --------------------------
	.section	.nv.callgraph,"",@"SHT_CUDA_CALLGRAPH"
	.align	4
	.sectionentsize	8
	.align		4
        /*0000*/ 	.word	0x00000000
	.align		4
        /*0004*/ 	.word	0xffffffff
	.align		4
        /*0008*/ 	.word	0x00000000
	.align		4
        /*000c*/ 	.word	0xfffffffe
	.align		4
        /*0010*/ 	.word	0x00000000
	.align		4
        /*0014*/ 	.word	0xfffffffd
	.align		4
        /*0018*/ 	.word	0x00000000
	.align		4
        /*001c*/ 	.word	0xfffffffc


//--------------------- .nv.constant4             --------------------------
	.section	.nv.constant4,"a",@progbits
	.align	8
	.align		8
.nv.constant4:
        /*0000*/ 	.dword	_$_str


//--------------------- .text.triton_poi_fused_gelu_mean_2 --------------------------
	.section	.text.triton_poi_fused_gelu_mean_2,"ax",@progbits
	.align	128
        .global         triton_poi_fused_gelu_mean_2
        .type           triton_poi_fused_gelu_mean_2,@function
        .size           triton_poi_fused_gelu_mean_2,(.L_x_1 - triton_poi_fused_gelu_mean_2)
        .other          triton_poi_fused_gelu_mean_2,@"STO_CUDA_ENTRY STV_DEFAULT"
triton_poi_fused_gelu_mean_2:
.text.triton_poi_fused_gelu_mean_2:
[----:B------:R-:W0:Y:S02]  /*0000*/  LDC R1, c[0x0][0x28] ;  /* 0x00000a00ff017b82 */ /* 0x000e240000000800 */
[----:B------:R-:W1:Y:S01]  /*0010*/  S2R R0, SR_TID.X ;  /* 0x0000000000007919 */ /* 0x000e620000002100 */
[----:B------:R-:W2:Y:S01]  /*0020*/  LDC.64 R16, c[0x0][0x210] ;  /* 0x00008400ff107b82 */ /* 0x000ea20000000a00 */
[----:B------:R-:W-:Y:S01]  /*0030*/  ULDC.64 UR4, c[0x0][0x208] ;  /* 0x0000820000047ab9 */ /* 0x000fe20000000a00 */
[----:B------:R-:W3:Y:S01]  /*0040*/  S2R R3, SR_CTAID.X ;  /* 0x0000000000037919 */ /* 0x000ee20000002500 */
[----:B-1----:R-:W-:-:S04]  /*0050*/  SHF.L.U32 R0, R0, 0x1, RZ ;  /* 0x0000000100007819 */ /* 0x002fc800000006ff */
[----:B------:R-:W-:-:S04]  /*0060*/  LOP3.LUT R0, R0, 0x3e, RZ, 0xc0, !PT ;  /* 0x0000003e00007812 */ /* 0x000fc800078ec0ff */
[----:B---3--:R-:W-:-:S04]  /*0070*/  LEA R0, R3, R0, 0x6 ;  /* 0x0000000003007211 */ /* 0x008fc800078e30ff */
[----:B------:R-:W-:Y:S02]  /*0080*/  SHF.R.S32.HI R3, RZ, 0x1f, R0 ;  /* 0x0000001fff037819 */ /* 0x000fe40000011400 */
[----:B------:R-:W-:Y:S02]  /*0090*/  ISETP.GE.AND P0, PT, R0, 0x40, PT ;  /* 0x000000400000780c */ /* 0x000fe40003f06270 */
[----:B------:R-:W-:-:S04]  /*00a0*/  LEA.HI R3, R3, R0, RZ, 0x2 ;  /* 0x0000000003037211 */ /* 0x000fc800078f10ff */
[C---:B------:R-:W-:Y:S02]  /*00b0*/  SHF.L.U32 R2, R3.reuse, 0x2, RZ ;  /* 0x0000000203027819 */ /* 0x040fe400000006ff */
[----:B------:R-:W-:Y:S02]  /*00c0*/  LOP3.LUT R3, R3, 0xfffffffc, RZ, 0xc0, !PT ;  /* 0xfffffffc03037812 */ /* 0x000fe400078ec0ff */
[----:B------:R-:W-:-:S04]  /*00d0*/  LOP3.LUT R2, R2, 0xfffffff0, RZ, 0xc0, !PT ;  /* 0xfffffff002027812 */ /* 0x000fc800078ec0ff */
[----:B------:R-:W-:Y:S02]  /*00e0*/  IADD3 R15, R2, R0, -R3 ;  /* 0x00000000020f7210 */ /* 0x000fe40007ffe803 */
[----:B------:R-:W-:-:S03]  /*00f0*/  CS2R R2, SRZ ;  /* 0x0000000000027805 */ /* 0x000fc6000001ff00 */
[----:B--2---:R-:W-:-:S05]  /*0100*/  IMAD.WIDE R8, R15, 0x4, R16 ;  /* 0x000000040f087825 */ /* 0x004fca00078e0210 */
[----:B------:R1:W2:Y:S01]  /*0110*/  @!P0 LDG.E.64 R2, desc[UR4][R8.64] ;  /* 0x0000000408028981 */ /* 0x0002a2000c1e1b00 */
[----:B------:R-:W-:Y:S02]  /*0120*/  IADD3 R11, R15, 0x4, RZ ;  /* 0x000000040f0b7810 */ /* 0x000fe40007ffe0ff */
[----:B------:R-:W-:-:S03]  /*0130*/  CS2R R4, SRZ ;  /* 0x0000000000047805 */ /* 0x000fc6000001ff00 */
[----:B------:R-:W-:-:S05]  /*0140*/  IMAD.WIDE R10, R11, 0x4, R16 ;  /* 0x000000040b0a7825 */ /* 0x000fca00078e0210 */
[----:B------:R-:W3:Y:S01]  /*0150*/  @!P0 LDG.E.64 R4, desc[UR4][R10.64] ;  /* 0x000000040a048981 */ /* 0x000ee2000c1e1b00 */
[----:B------:R-:W-:Y:S02]  /*0160*/  IADD3 R13, R15, 0x8, RZ ;  /* 0x000000080f0d7810 */ /* 0x000fe40007ffe0ff */
[----:B------:R-:W-:-:S03]  /*0170*/  CS2R R6, SRZ ;  /* 0x0000000000067805 */ /* 0x000fc6000001ff00 */
[----:B------:R-:W-:-:S05]  /*0180*/  IMAD.WIDE R12, R13, 0x4, R16 ;  /* 0x000000040d0c7825 */ /* 0x000fca00078e0210 */
[----:B------:R4:W5:Y:S01]  /*0190*/  @!P0 LDG.E.64 R6, desc[UR4][R12.64] ;  /* 0x000000040c068981 */ /* 0x000962000c1e1b00 */
[----:B------:R-:W-:Y:S01]  /*01a0*/  VIADD R15, R15, 0xc ;  /* 0x0000000c0f0f7836 */ /* 0x000fe20000000000 */
[----:B-1----:R-:W-:-:S03]  /*01b0*/  CS2R R8, SRZ ;  /* 0x0000000000087805 */ /* 0x002fc6000001ff00 */
[----:B------:R-:W-:-:S05]  /*01c0*/  IMAD.WIDE R16, R15, 0x4, R16 ;  /* 0x000000040f107825 */ /* 0x000fca00078e0210 */
[----:B------:R1:W3:Y:S01]  /*01d0*/  @!P0 LDG.E.64 R8, desc[UR4][R16.64] ;  /* 0x0000000410088981 */ /* 0x0002e2000c1e1b00 */
[----:B----4-:R-:W-:Y:S01]  /*01e0*/  HFMA2.MMA R12, -RZ, RZ, 0.470947265625, -12.46875 ;  /* 0x3789ca3cff0c7435 */ /* 0x010fe200000001ff */
[----:B------:R-:W-:Y:S01]  /*01f0*/  MOV R13, 0xb9f560b9 ;  /* 0xb9f560b9000d7802 */ /* 0x000fe20000000f00 */
[----:B------:R-:W-:Y:S01]  /*0200*/  HFMA2.MMA R14, -RZ, RZ, 0.470947265625, -12.46875 ;  /* 0x3789ca3cff0e7435 */ /* 0x000fe200000001ff */
[----:B------:R-:W-:Y:S01]  /*0210*/  MOV R20, 0x3bac840b ;  /* 0x3bac840b00147802 */ /* 0x000fe20000000f00 */
[----:B------:R-:W-:Y:S01]  /*0220*/  HFMA2.MMA R23, -RZ, RZ, 0.470947265625, -12.46875 ;  /* 0x3789ca3cff177435 */ /* 0x000fe200000001ff */
[----:B------:R-:W-:Y:S01]  /*0230*/  MOV R22, 0x3f6a937e ;  /* 0x3f6a937e00167802 */ /* 0x000fe20000000f00 */
[----:B------:R-:W-:Y:S01]  /*0240*/  HFMA2.MMA R27, -RZ, RZ, 0.958984375, -6.1690807342529296875e-05 ;  /* 0x3bac840bff1b7435 */ /* 0x000fe200000001ff */
[----:B------:R-:W-:Y:S01]  /*0250*/  MOV R25, 0xb9f560b9 ;  /* 0xb9f560b900197802 */ /* 0x000fe20000000f00 */
[----:B------:R-:W-:Y:S01]  /*0260*/  HFMA2.MMA R29, -RZ, RZ, -0.74462890625, 604.5 ;  /* 0xb9f560b9ff1d7435 */ /* 0x000fe200000001ff */
[----:B-1----:R-:W-:Y:S01]  /*0270*/  IMAD.MOV.U32 R16, RZ, RZ, -0x460a9f47 ;  /* 0xb9f560b9ff107424 */ /* 0x002fe200078e00ff */
[----:B------:R-:W-:Y:S01]  /*0280*/  MOV R24, 0xb9f560b9 ;  /* 0xb9f560b900187802 */ /* 0x000fe20000000f00 */
[----:B------:R-:W-:Y:S01]  /*0290*/  HFMA2.MMA R28, -RZ, RZ, 0.958984375, -6.1690807342529296875e-05 ;  /* 0x3bac840bff1c7435 */ /* 0x000fe200000001ff */
[----:B------:R-:W-:Y:S01]  /*02a0*/  MOV R26, 0x3bac840b ;  /* 0x3bac840b001a7802 */ /* 0x000fe20000000f00 */
[----:B------:R-:W-:Y:S01]  /*02b0*/  IMAD.MOV.U32 R33, RZ, RZ, 0x3789ca3c ;  /* 0x3789ca3cff217424 */ /* 0x000fe200078e00ff */
[----:B------:R-:W-:Y:S01]  /*02c0*/  MOV R31, 0x3bac840b ;  /* 0x3bac840b001f7802 */ /* 0x000fe20000000f00 */
[----:B------:R-:W-:Y:S01]  /*02d0*/  IMAD.MOV.U32 R30, RZ, RZ, 0x3bac840b ;  /* 0x3bac840bff1e7424 */ /* 0x000fe200078e00ff */
[----:B------:R-:W-:Y:S01]  /*02e0*/  HFMA2.MMA R34, -RZ, RZ, 1.78125, -136.25 ;  /* 0x3f20d842ff227435 */ /* 0x000fe200000001ff */
[----:B------:R-:W-:-:S02]  /*02f0*/  IMAD.MOV.U32 R32, RZ, RZ, 0x3f6a937e ;  /* 0x3f6a937eff207424 */ /* 0x000fc400078e00ff */
[----:B--2---:R-:W-:Y:S01]  /*0300*/  FMUL R11, R2, 0.70710676908493041992 ;  /* 0x3f3504f3020b7820 */ /* 0x004fe20000400000 */
[----:B------:R-:W-:-:S03]  /*0310*/  FMUL R10, R3, 0.70710676908493041992 ;  /* 0x3f3504f3030a7820 */ /* 0x000fc60000400000 */
[----:B------:R-:W-:Y:S01]  /*0320*/  FADD.FTZ R18, |R11|, -RZ ;  /* 0x800000ff0b127221 */ /* 0x000fe20000010200 */
[----:B------:R-:W-:-:S04]  /*0330*/  FADD.FTZ R15, |R10|, -RZ ;  /* 0x800000ff0a0f7221 */ /* 0x000fc80000010200 */
[----:B------:R-:W-:Y:S02]  /*0340*/  FSETP.GE.AND P4, PT, R18, 1.0029599666595458984, PT ;  /* 0x3f8060fe1200780b */ /* 0x000fe40003f86000 */
[----:B------:R-:W-:-:S11]  /*0350*/  FSETP.GE.AND P3, PT, R15, 1.0029599666595458984, PT ;  /* 0x3f8060fe0f00780b */ /* 0x000fd60003f66000 */
[----:B------:R-:W-:Y:S01]  /*0360*/  @!P4 MOV R12, 0x38b1e96a ;  /* 0x38b1e96a000cc802 */ /* 0x000fe20000000f00 */
[----:B------:R-:W-:Y:S01]  /*0370*/  @!P4 FMUL R18, R11, R11 ;  /* 0x0000000b0b12c220 */ /* 0x000fe20000400000 */
[----:B------:R-:W-:Y:S01]  /*0380*/  @!P4 MOV R13, 0xba574d20 ;  /* 0xba574d20000dc802 */ /* 0x000fe20000000f00 */
[----:B------:R-:W-:Y:S01]  /*0390*/  @!P3 FMUL R15, R10, R10 ;  /* 0x0000000a0a0fb220 */ /* 0x000fe20000400000 */
[----:B------:R-:W-:Y:S01]  /*03a0*/  @!P3 MOV R14, 0x38b1e96a ;  /* 0x38b1e96a000eb802 */ /* 0x000fe20000000f00 */
[----:B------:R-:W-:Y:S01]  /*03b0*/  @!P3 IMAD.MOV.U32 R22, RZ, RZ, -0x413f6c54 ;  /* 0xbec093acff16b424 */ /* 0x000fe200078e00ff */
[----:B------:R-:W-:Y:S01]  /*03c0*/  @!P3 MOV R16, 0xba574d20 ;  /* 0xba574d200010b802 */ /* 0x000fe20000000f00 */
[----:B------:R-:W-:Y:S01]  /*03d0*/  FFMA.FTZ R17, R18, R12, R13 ;  /* 0x0000000c12117223 */ /* 0x000fe2000001000d */
[----:B------:R-:W-:Y:S01]  /*03e0*/  HFMA2.MMA R13, -RZ, RZ, -1.26171875, -2.110004425048828125e-05 ;  /* 0xbd0c8162ff0d7435 */ /* 0x000fe200000001ff */
[----:B------:R-:W-:Y:S01]  /*03f0*/  MOV R12, 0x3bac840b ;  /* 0x3bac840b000c7802 */ /* 0x000fe20000000f00 */
[----:B------:R-:W-:-:S02]  /*0400*/  @!P4 IMAD.MOV.U32 R12, RZ, RZ, 0x3baad5ea ;  /* 0x3baad5eaff0cc424 */ /* 0x000fc400078e00ff */
[----:B------:R-:W-:Y:S01]  /*0410*/  FFMA.FTZ R19, R15, R14, R16 ;  /* 0x0000000e0f137223 */ /* 0x000fe20000010010 */
[----:B------:R-:W-:Y:S01]  /*0420*/  HFMA2.MMA R14, -RZ, RZ, -1.26171875, -2.110004425048828125e-05 ;  /* 0xbd0c8162ff0e7435 */ /* 0x000fe200000001ff */
[----:B------:R-:W-:Y:S01]  /*0430*/  @!P3 MOV R20, 0x3baad5ea ;  /* 0x3baad5ea0014b802 */ /* 0x000fe20000000f00 */
[-C--:B------:R-:W-:Y:S01]  /*0440*/  FFMA.FTZ R12, R17, R18.reuse, R12 ;  /* 0x00000012110c7223 */ /* 0x080fe2000001000c */
[----:B------:R-:W-:Y:S01]  /*0450*/  @!P4 MOV R13, 0xbcdc1be7 ;  /* 0xbcdc1be7000dc802 */ /* 0x000fe20000000f00 */
[----:B------:R-:W-:Y:S02]  /*0460*/  HFMA2.MMA R16, -RZ, RZ, 1.853515625, -0.00091457366943359375 ;  /* 0x3f6a937eff107435 */ /* 0x000fe400000001ff */
[----:B------:R-:W-:Y:S01]  /*0470*/  @!P3 MOV R14, 0xbcdc1be7 ;  /* 0xbcdc1be7000eb802 */ /* 0x000fe20000000f00 */
[-C--:B------:R-:W-:Y:S01]  /*0480*/  FFMA.FTZ R19, R19, R15.reuse, R20 ;  /* 0x0000000f13137223 */ /* 0x080fe20000010014 */
[----:B------:R-:W-:Y:S01]  /*0490*/  FFMA.FTZ R17, R12, R18, R13 ;  /* 0x000000120c117223 */ /* 0x000fe2000001000d */
[----:B------:R-:W-:Y:S01]  /*04a0*/  HFMA2.MMA R12, -RZ, RZ, 1.52734375, -41152 ;  /* 0x3e1cf906ff0c7435 */ /* 0x000fe200000001ff */
[----:B---3--:R-:W-:Y:S01]  /*04b0*/  FMUL R13, R4, 0.70710676908493041992 ;  /* 0x3f3504f3040d7820 */ /* 0x008fe20000400000 */
[----:B------:R-:W-:Y:S01]  /*04c0*/  FFMA.FTZ R19, R19, R15, R14 ;  /* 0x0000000f13137223 */ /* 0x000fe2000001000e */
[----:B------:R-:W-:Y:S01]  /*04d0*/  IMAD.MOV.U32 R20, RZ, RZ, 0x3e1cf906 ;  /* 0x3e1cf906ff147424 */ /* 0x000fe200078e00ff */
[----:B------:R-:W-:Y:S01]  /*04e0*/  @!P3 MOV R20, 0x3de718af ;  /* 0x3de718af0014b802 */ /* 0x000fe20000000f00 */
[----:B------:R-:W-:Y:S01]  /*04f0*/  FADD.FTZ R14, |R13|, -RZ ;  /* 0x800000ff0d0e7221 */ /* 0x000fe20000010200 */
[----:B------:R-:W-:-:S02]  /*0500*/  @!P4 MOV R12, 0x3de718af ;  /* 0x3de718af000cc802 */ /* 0x000fc40000000f00 */
[----:B------:R-:W-:Y:S01]  /*0510*/  @!P4 MOV R16, 0xbec093ac ;  /* 0xbec093ac0010c802 */ /* 0x000fe20000000f00 */
[-C--:B------:R-:W-:Y:S01]  /*0520*/  FFMA.FTZ R21, R19, R15.reuse, R20 ;  /* 0x0000000f13157223 */ /* 0x080fe20000010014 */
[----:B------:R-:W-:Y:S01]  /*0530*/  FSETP.GE.AND P5, PT, R14, 1.0029599666595458984, PT ;  /* 0x3f8060fe0e00780b */ /* 0x000fe20003fa6000 */
[-C--:B------:R-:W-:Y:S01]  /*0540*/  FFMA.FTZ R17, R17, R18.reuse, R12 ;  /* 0x0000001211117223 */ /* 0x080fe2000001000c */
[----:B------:R-:W-:Y:S01]  /*0550*/  FMUL R12, R5, 0.70710676908493041992 ;  /* 0x3f3504f3050c7820 */ /* 0x000fe20000400000 */
[----:B------:R-:W-:Y:S01]  /*0560*/  MOV R20, 0x3f20d842 ;  /* 0x3f20d84200147802 */ /* 0x000fe20000000f00 */
[----:B------:R-:W-:Y:S01]  /*0570*/  FFMA.FTZ R21, R21, R15, R22 ;  /* 0x0000000f15157223 */ /* 0x000fe20000010016 */
[----:B------:R-:W-:Y:S01]  /*0580*/  FFMA.FTZ R19, R17, R18, R16 ;  /* 0x0000001211137223 */ /* 0x000fe20000010010 */
[----:B------:R-:W-:Y:S01]  /*0590*/  FADD.FTZ R17, |R12|, -RZ ;  /* 0x800000ff0c117221 */ /* 0x000fe20000010200 */
[----:B------:R-:W-:Y:S01]  /*05a0*/  HFMA2.MMA R16, -RZ, RZ, 1.78125, -136.25 ;  /* 0x3f20d842ff107435 */ /* 0x000fe200000001ff */
[----:B------:R-:W-:-:S03]  /*05b0*/  @!P3 MOV R20, 0x3e0375d3 ;  /* 0x3e0375d30014b802 */ /* 0x000fc60000000f00 */
[----:B------:R-:W-:Y:S02]  /*05c0*/  FSETP.GE.AND P1, PT, R17, 1.0029599666595458984, PT ;  /* 0x3f8060fe1100780b */ /* 0x000fe40003f26000 */
[----:B------:R-:W-:Y:S01]  /*05d0*/  @!P5 MOV R23, 0x38b1e96a ;  /* 0x38b1e96a0017d802 */ /* 0x000fe20000000f00 */
[----:B------:R-:W-:Y:S01]  /*05e0*/  @!P4 IMAD.MOV.U32 R16, RZ, RZ, 0x3e0375d3 ;  /* 0x3e0375d3ff10c424 */ /* 0x000fe200078e00ff */
[----:B------:R-:W-:Y:S01]  /*05f0*/  @!P5 MOV R25, 0xba574d20 ;  /* 0xba574d200019d802 */ /* 0x000fe20000000f00 */
[----:B------:R-:W-:Y:S01]  /*0600*/  @!P5 FMUL R14, R13, R13 ;  /* 0x0000000d0d0ed220 */ /* 0x000fe20000400000 */
[----:B------:R-:W-:Y:S01]  /*0610*/  FFMA.FTZ R21, R21, R15, R20 ;  /* 0x0000000f15157223 */ /* 0x000fe20000010014 */
[----:B------:R-:W-:Y:S01]  /*0620*/  FFMA.FTZ R16, R19, R18, R16 ;  /* 0x0000001213107223 */ /* 0x000fe20000010010 */
[----:B------:R-:W-:Y:S01]  /*0630*/  FSEL R19, -R18, R11, P4 ;  /* 0x0000000b12137208 */ /* 0x000fe20002000100 */
[----:B------:R-:W-:Y:S01]  /*0640*/  FFMA.FTZ R22, R14, R23, R25 ;  /* 0x000000170e167223 */ /* 0x000fe20000010019 */
[----:B------:R-:W-:Y:S01]  /*0650*/  HFMA2.MMA R23, -RZ, RZ, -1.26171875, -2.110004425048828125e-05 ;  /* 0xbd0c8162ff177435 */ /* 0x000fe200000001ff */
[----:B------:R-:W-:Y:S01]  /*0660*/  @!P5 MOV R27, 0x3baad5ea ;  /* 0x3baad5ea001bd802 */ /* 0x000fe20000000f00 */
[----:B------:R-:W-:Y:S01]  /*0670*/  IMAD.MOV.U32 R20, RZ, RZ, 0x3789ca3c ;  /* 0x3789ca3cff147424 */ /* 0x000fe200078e00ff */
[----:B------:R-:W-:Y:S01]  /*0680*/  @!P1 MOV R20, 0x38b1e96a ;  /* 0x38b1e96a00149802 */ /* 0x000fe20000000f00 */
[----:B------:R-:W-:Y:S01]  /*0690*/  HFMA2.MMA R25, -RZ, RZ, 1.52734375, -41152 ;  /* 0x3e1cf906ff197435 */ /* 0x000fe200000001ff */
[----:B------:R-:W-:Y:S01]  /*06a0*/  @!P1 MOV R24, 0xba574d20 ;  /* 0xba574d2000189802 */ /* 0x000fe20000000f00 */
[----:B------:R-:W-:Y:S01]  /*06b0*/  @!P1 FMUL R17, R12, R12 ;  /* 0x0000000c0c119220 */ /* 0x000fe20000400000 */
[----:B------:R-:W-:Y:S01]  /*06c0*/  FFMA.FTZ R16, R16, R19, R19 ;  /* 0x0000001310107223 */ /* 0x000fe20000010013 */
[----:B------:R-:W-:Y:S01]  /*06d0*/  @!P5 MOV R23, 0xbcdc1be7 ;  /* 0xbcdc1be70017d802 */ /* 0x000fe20000000f00 */
[----:B------:R-:W-:Y:S01]  /*06e0*/  FFMA.FTZ R22, R22, R14, R27 ;  /* 0x0000000e16167223 */ /* 0x000fe2000001001b */
[----:B------:R-:W-:Y:S01]  /*06f0*/  FFMA.FTZ R27, R17, R20, R24 ;  /* 0x00000014111b7223 */ /* 0x000fe20000010018 */
[----:B------:R-:W-:Y:S01]  /*0700*/  @!P5 MOV R25, 0x3de718af ;  /* 0x3de718af0019d802 */ /* 0x000fe20000000f00 */
[----:B------:R-:W1:Y:S01]  /*0710*/  @P4 MUFU.EX2 R20, R16 ;  /* 0x0000001000144308 */ /* 0x000e620000000800 */
[----:B------:R-:W-:Y:S01]  /*0720*/  FFMA.FTZ R22, R22, R14, R23 ;  /* 0x0000000e16167223 */ /* 0x000fe20000010017 */
[----:B------:R-:W-:Y:S01]  /*0730*/  HFMA2.MMA R23, -RZ, RZ, 1.78125, -136.25 ;  /* 0x3f20d842ff177435 */ /* 0x000fe200000001ff */
[----:B------:R-:W-:Y:S01]  /*0740*/  MOV R19, 0x3f6a937e ;  /* 0x3f6a937e00137802 */ /* 0x000fe20000000f00 */
[----:B------:R-:W-:Y:S01]  /*0750*/  @!P5 IMAD.MOV.U32 R19, RZ, RZ, -0x413f6c54 ;  /* 0xbec093acff13d424 */ /* 0x000fe200078e00ff */
[----:B------:R-:W-:Y:S01]  /*0760*/  FSEL R18, -R15, R10, P3 ;  /* 0x0000000a0f127208 */ /* 0x000fe20001800100 */
[----:B------:R-:W-:Y:S01]  /*0770*/  FFMA.FTZ R22, R22, R14, R25 ;  /* 0x0000000e16167223 */ /* 0x000fe20000010019 */
[----:B------:R-:W-:Y:S01]  /*0780*/  HFMA2.MMA R24, -RZ, RZ, -1.26171875, -2.110004425048828125e-05 ;  /* 0xbd0c8162ff187435 */ /* 0x000fe200000001ff */
[----:B------:R-:W-:Y:S01]  /*0790*/  @!P5 MOV R23, 0x3e0375d3 ;  /* 0x3e0375d30017d802 */ /* 0x000fe20000000f00 */
[----:B------:R-:W-:-:S02]  /*07a0*/  @!P1 IMAD.MOV.U32 R26, RZ, RZ, 0x3baad5ea ;  /* 0x3baad5eaff1a9424 */ /* 0x000fc400078e00ff */
[----:B------:R-:W-:Y:S01]  /*07b0*/  FFMA.FTZ R22, R22, R14, R19 ;  /* 0x0000000e16167223 */ /* 0x000fe20000010013 */
[----:B------:R-:W-:Y:S01]  /*07c0*/  FFMA.FTZ R15, R21, R18, R18 ;  /* 0x00000012150f7223 */ /* 0x000fe20000010012 */
[----:B-----5:R-:W-:Y:S01]  /*07d0*/  FMUL R18, R6, 0.70710676908493041992 ;  /* 0x3f3504f306127820 */ /* 0x020fe20000400000 */
[----:B------:R-:W-:Y:S01]  /*07e0*/  FMUL R19, R7, 0.70710676908493041992 ;  /* 0x3f3504f307137820 */ /* 0x000fe20000400000 */
[----:B------:R-:W-:Y:S01]  /*07f0*/  @!P1 MOV R24, 0xbcdc1be7 ;  /* 0xbcdc1be700189802 */ /* 0x000fe20000000f00 */
[----:B------:R-:W-:Y:S01]  /*0800*/  FFMA.FTZ R23, R22, R14, R23 ;  /* 0x0000000e16177223 */ /* 0x000fe20000010017 */
[-C--:B------:R-:W-:Y:S01]  /*0810*/  FFMA.FTZ R27, R27, R17.reuse, R26 ;  /* 0x000000111b1b7223 */ /* 0x080fe2000001001a */
[----:B------:R-:W-:Y:S01]  /*0820*/  FADD.FTZ R21, |R18|, -RZ ;  /* 0x800000ff12157221 */ /* 0x000fe20000010200 */
[----:B-1----:R-:W-:Y:S01]  /*0830*/  @P4 FADD R22, -R20, 1 ;  /* 0x3f80000014164421 */ /* 0x002fe20000000100 */
[----:B------:R-:W-:Y:S01]  /*0840*/  HFMA2.MMA R26, -RZ, RZ, 1.52734375, -41152 ;  /* 0x3e1cf906ff1a7435 */ /* 0x000fe200000001ff */
[----:B------:R-:W-:Y:S01]  /*0850*/  FADD.FTZ R20, |R19|, -RZ ;  /* 0x800000ff13147221 */ /* 0x000fe20000010200 */
[----:B------:R-:W-:Y:S01]  /*0860*/  FFMA.FTZ R27, R27, R17, R24 ;  /* 0x000000111b1b7223 */ /* 0x000fe20000010018 */
[----:B------:R-:W-:Y:S01]  /*0870*/  HFMA2.MMA R24, -RZ, RZ, 1.853515625, -0.00091457366943359375 ;  /* 0x3f6a937eff187435 */ /* 0x000fe200000001ff */
[----:B------:R-:W-:Y:S01]  /*0880*/  FSETP.GE.AND P2, PT, R21, 1.0029599666595458984, PT ;  /* 0x3f8060fe1500780b */ /* 0x000fe20003f46000 */
[----:B------:R-:W-:Y:S01]  /*0890*/  FMUL R7, R7, 0.5 ;  /* 0x3f00000007077820 */ /* 0x000fe20000400000 */
[----:B------:R-:W-:Y:S01]  /*08a0*/  @P4 LOP3.LUT R16, R22, 0x80000000, R11, 0xf8, !PT ;  /* 0x8000000016104812 */ /* 0x000fe200078ef80b */
[----:B------:R-:W-:Y:S01]  /*08b0*/  HFMA2.MMA R22, -RZ, RZ, 1.78125, -136.25 ;  /* 0x3f20d842ff167435 */ /* 0x000fe200000001ff */
[----:B------:R-:W-:Y:S01]  /*08c0*/  FSETP.GE.AND P4, PT, R20, 1.0029599666595458984, PT ;  /* 0x3f8060fe1400780b */ /* 0x000fe20003f86000 */
[----:B------:R-:W-:Y:S01]  /*08d0*/  FMUL R6, R6, 0.5 ;  /* 0x3f00000006067820 */ /* 0x000fe20000400000 */
[----:B------:R-:W-:Y:S01]  /*08e0*/  @!P1 MOV R26, 0x3de718af ;  /* 0x3de718af001a9802 */ /* 0x000fe20000000f00 */
[----:B------:R-:W-:Y:S01]  /*08f0*/  FADD R16, R16, 1 ;  /* 0x3f80000010107421 */ /* 0x000fe20000000000 */
[----:B------:R-:W-:-:S02]  /*0900*/  @!P1 MOV R24, 0xbec093ac ;  /* 0xbec093ac00189802 */ /* 0x000fc40000000f00 */
[----:B------:R-:W-:Y:S01]  /*0910*/  FSEL R14, -R14, R13, P5 ;  /* 0x0000000d0e0e7208 */ /* 0x000fe20002800100 */
[-C--:B------:R-:W-:Y:S01]  /*0920*/  FFMA.FTZ R27, R27, R17.reuse, R26 ;  /* 0x000000111b1b7223 */ /* 0x080fe2000001001a */
[----:B------:R-:W-:Y:S01]  /*0930*/  IMAD.MOV.U32 R26, RZ, RZ, -0x460a9f47 ;  /* 0xb9f560b9ff1a7424 */ /* 0x000fe200078e00ff */
[----:B------:R-:W-:Y:S01]  /*0940*/  MOV R25, 0x3789ca3c ;  /* 0x3789ca3c00197802 */ /* 0x000fe20000000f00 */
[----:B------:R-:W-:Y:S01]  /*0950*/  @!P2 FMUL R21, R18, R18 ;  /* 0x000000121215a220 */ /* 0x000fe20000400000 */
[----:B------:R-:W-:Y:S01]  /*0960*/  FFMA.FTZ R27, R27, R17, R24 ;  /* 0x000000111b1b7223 */ /* 0x000fe20000010018 */
[----:B------:R-:W-:Y:S01]  /*0970*/  MOV R24, 0x3789ca3c ;  /* 0x3789ca3c00187802 */ /* 0x000fe20000000f00 */
[----:B------:R-:W-:Y:S01]  /*0980*/  @!P2 IMAD.MOV.U32 R26, RZ, RZ, -0x45a8b2e0 ;  /* 0xba574d20ff1aa424 */ /* 0x000fe200078e00ff */
[----:B------:R-:W-:Y:S01]  /*0990*/  @!P2 MOV R24, 0x38b1e96a ;  /* 0x38b1e96a0018a802 */ /* 0x000fe20000000f00 */
[----:B------:R-:W-:Y:S01]  /*09a0*/  FFMA.FTZ R11, R23, R14, R14 ;  /* 0x0000000e170b7223 */ /* 0x000fe2000001000e */
[----:B------:R-:W-:Y:S01]  /*09b0*/  @!P4 MOV R25, 0x38b1e96a ;  /* 0x38b1e96a0019c802 */ /* 0x000fe20000000f00 */
[----:B------:R-:W-:Y:S01]  /*09c0*/  @!P4 FMUL R20, R19, R19 ;  /* 0x000000131314c220 */ /* 0x000fe20000400000 */
[----:B------:R-:W-:Y:S01]  /*09d0*/  @!P4 MOV R29, 0xba574d20 ;  /* 0xba574d20001dc802 */ /* 0x000fe20000000f00 */
[----:B------:R-:W-:Y:S01]  /*09e0*/  FFMA.FTZ R23, R21, R24, R26 ;  /* 0x0000001815177223 */ /* 0x000fe2000001001a */
[----:B------:R-:W-:Y:S01]  /*09f0*/  @!P1 MOV R22, 0x3e0375d3 ;  /* 0x3e0375d300169802 */ /* 0x000fe20000000f00 */
[----:B------:R-:W1:Y:S01]  /*0a00*/  @P5 MUFU.EX2 R14, R11 ;  /* 0x0000000b000e5308 */ /* 0x000e620000000800 */
[----:B------:R-:W-:Y:S01]  /*0a10*/  @!P4 MOV R31, 0x3baad5ea ;  /* 0x3baad5ea001fc802 */ /* 0x000fe20000000f00 */
[----:B------:R-:W-:Y:S01]  /*0a20*/  FFMA.FTZ R24, R20, R25, R29 ;  /* 0x0000001914187223 */ /* 0x000fe2000001001d */
[----:B------:R-:W-:Y:S01]  /*0a30*/  @!P2 MOV R28, 0x3baad5ea ;  /* 0x3baad5ea001ca802 */ /* 0x000fe20000000f00 */
[----:B------:R-:W-:Y:S01]  /*0a40*/  FFMA.FTZ R27, R27, R17, R22 ;  /* 0x000000111b1b7223 */ /* 0x000fe20000010016 */
[----:B------:R-:W-:Y:S01]  /*0a50*/  HFMA2.MMA R22, -RZ, RZ, -1.26171875, -2.110004425048828125e-05 ;  /* 0xbd0c8162ff167435 */ /* 0x000fe200000001ff */
[----:B------:R-:W-:Y:S01]  /*0a60*/  FFMA.FTZ R26, R24, R20, R31 ;  /* 0x00000014181a7223 */ /* 0x000fe2000001001f */
[----:B------:R-:W-:Y:S01]  /*0a70*/  HFMA2.MMA R24, -RZ, RZ, 1.52734375, -41152 ;  /* 0x3e1cf906ff187435 */ /* 0x000fe200000001ff */
[----:B------:R-:W-:Y:S01]  /*0a80*/  FFMA.FTZ R23, R23, R21, R28 ;  /* 0x0000001517177223 */ /* 0x000fe2000001001c */
[----:B------:R-:W-:Y:S01]  /*0a90*/  MOV R25, 0xbd0c8162 ;  /* 0xbd0c816200197802 */ /* 0x000fe20000000f00 */
[----:B------:R-:W-:Y:S01]  /*0aa0*/  HFMA2.MMA R31, -RZ, RZ, 1.78125, -136.25 ;  /* 0x3f20d842ff1f7435 */ /* 0x000fe200000001ff */
[----:B------:R-:W-:Y:S01]  /*0ab0*/  @!P2 IMAD.MOV.U32 R22, RZ, RZ, -0x4323e419 ;  /* 0xbcdc1be7ff16a424 */ /* 0x000fe200078e00ff */
[----:B------:R-:W-:-:S02]  /*0ac0*/  @!P4 MOV R25, 0xbcdc1be7 ;  /* 0xbcdc1be70019c802 */ /* 0x000fc40000000f00 */
[----:B------:R-:W-:Y:S01]  /*0ad0*/  @!P2 MOV R24, 0x3de718af ;  /* 0x3de718af0018a802 */ /* 0x000fe20000000f00 */
[-C--:B------:R-:W-:Y:S01]  /*0ae0*/  FFMA.FTZ R23, R23, R21.reuse, R22 ;  /* 0x0000001517177223 */ /* 0x080fe20000010016 */
[----:B-1----:R-:W-:Y:S01]  /*0af0*/  @P5 FADD R14, -R14, 1 ;  /* 0x3f8000000e0e5421 */ /* 0x002fe20000000100 */
[----:B------:R-:W-:Y:S01]  /*0b00*/  MOV R29, 0x3e1cf906 ;  /* 0x3e1cf906001d7802 */ /* 0x000fe20000000f00 */
[-C--:B------:R-:W-:Y:S01]  /*0b10*/  FFMA.FTZ R26, R26, R20.reuse, R25 ;  /* 0x000000141a1a7223 */ /* 0x080fe20000010019 */
[-C--:B------:R-:W-:Y:S01]  /*0b20*/  FFMA.FTZ R23, R23, R21.reuse, R24 ;  /* 0x0000001517177223 */ /* 0x080fe20000010018 */
[----:B------:R-:W-:Y:S01]  /*0b30*/  HFMA2.MMA R24, -RZ, RZ, 1.853515625, -0.00091457366943359375 ;  /* 0x3f6a937eff187435 */ /* 0x000fe200000001ff */
[----:B------:R-:W-:Y:S02]  /*0b40*/  @!P4 MOV R29, 0x3de718af ;  /* 0x3de718af001dc802 */ /* 0x000fe40000000f00 */
[----:B------:R-:W-:Y:S01]  /*0b50*/  @P5 LOP3.LUT R11, R14, 0x80000000, R13, 0xf8, !PT ;  /* 0x800000000e0b5812 */ /* 0x000fe200078ef80d */
[----:B------:R-:W-:Y:S01]  /*0b60*/  FMUL R13, R8, 0.70710676908493041992 ;  /* 0x3f3504f3080d7820 */ /* 0x000fe20000400000 */
[----:B------:R-:W-:Y:S01]  /*0b70*/  FMUL R14, R9, 0.70710676908493041992 ;  /* 0x3f3504f3090e7820 */ /* 0x000fe20000400000 */
[----:B------:R-:W-:Y:S01]  /*0b80*/  @!P2 MOV R24, 0xbec093ac ;  /* 0xbec093ac0018a802 */ /* 0x000fe20000000f00 */
[-C--:B------:R-:W-:Y:S01]  /*0b90*/  FFMA.FTZ R28, R26, R20.reuse, R29 ;  /* 0x000000141a1c7223 */ /* 0x080fe2000001001d */
[----:B------:R-:W-:Y:S01]  /*0ba0*/  FADD.FTZ R22, |R13|, -RZ ;  /* 0x800000ff0d167221 */ /* 0x000fe20000010200 */
[----:B------:R-:W-:Y:S01]  /*0bb0*/  MOV R29, 0x3f6a937e ;  /* 0x3f6a937e001d7802 */ /* 0x000fe20000000f00 */
[----:B------:R-:W-:Y:S01]  /*0bc0*/  IMAD.MOV.U32 R26, RZ, RZ, 0x3f20d842 ;  /* 0x3f20d842ff1a7424 */ /* 0x000fe200078e00ff */
[----:B------:R-:W-:Y:S01]  /*0bd0*/  @!P4 MOV R29, 0xbec093ac ;  /* 0xbec093ac001dc802 */ /* 0x000fe20000000f00 */
[-C--:B------:R-:W-:Y:S01]  /*0be0*/  FFMA.FTZ R25, R23, R21.reuse, R24 ;  /* 0x0000001517197223 */ /* 0x080fe20000010018 */
[----:B------:R-:W-:Y:S01]  /*0bf0*/  @!P2 MOV R26, 0x3e0375d3 ;  /* 0x3e0375d3001aa802 */ /* 0x000fe20000000f00 */
[----:B------:R-:W-:Y:S01]  /*0c00*/  FADD.FTZ R23, |R14|, -RZ ;  /* 0x800000ff0e177221 */ /* 0x000fe20000010200 */
[----:B------:R-:W-:Y:S01]  /*0c10*/  FSETP.GE.AND P5, PT, R22, 1.0029599666595458984, PT ;  /* 0x3f8060fe1600780b */ /* 0x000fe20003fa6000 */
[----:B------:R-:W-:Y:S01]  /*0c20*/  FFMA.FTZ R28, R28, R20, R29 ;  /* 0x000000141c1c7223 */ /* 0x000fe2000001001d */
[----:B------:R-:W-:Y:S01]  /*0c30*/  @!P4 MOV R31, 0x3e0375d3 ;  /* 0x3e0375d3001fc802 */ /* 0x000fe20000000f00 */
[----:B------:R-:W-:Y:S01]  /*0c40*/  FFMA.FTZ R25, R25, R21, R26 ;  /* 0x0000001519197223 */ /* 0x000fe2000001001a */
[----:B------:R-:W-:Y:S01]  /*0c50*/  FSETP.GE.AND P6, PT, R23, 1.0029599666595458984, PT ;  /* 0x3f8060fe1700780b */ /* 0x000fe20003fc6000 */
[----:B------:R-:W-:Y:S01]  /*0c60*/  FMUL R8, R8, 0.5 ;  /* 0x3f00000008087820 */ /* 0x000fe20000400000 */
[----:B------:R-:W-:Y:S01]  /*0c70*/  FSEL R26, -R21, R18, P2 ;  /* 0x00000012151a7208 */ /* 0x000fe20001000100 */
[----:B------:R-:W-:Y:S01]  /*0c80*/  FFMA.FTZ R28, R28, R20, R31 ;  /* 0x000000141c1c7223 */ /* 0x000fe2000001001f */
[----:B------:R-:W-:Y:S01]  /*0c90*/  HFMA2.MMA R31, -RZ, RZ, -0.74462890625, 604.5 ;  /* 0xb9f560b9ff1f7435 */ /* 0x000fe200000001ff */
[----:B------:R-:W-:Y:S01]  /*0ca0*/  FSEL R24, -R17, R12, P1 ;  /* 0x0000000c11187208 */ /* 0x000fe20000800100 */
[----:B------:R-:W-:Y:S01]  /*0cb0*/  FMUL R9, R9, 0.5 ;  /* 0x3f00000009097820 */ /* 0x000fe20000400000 */
[----:B------:R-:W-:Y:S01]  /*0cc0*/  FSEL R29, -R20, R19, P4 ;  /* 0x00000013141d7208 */ /* 0x000fe20002000100 */
[----:B------:R-:W-:Y:S01]  /*0cd0*/  FFMA.FTZ R17, R25, R26, R26 ;  /* 0x0000001a19117223 */ /* 0x000fe2000001001a */
[----:B------:R-:W-:Y:S01]  /*0ce0*/  HFMA2.MMA R26, -RZ, RZ, 0.470947265625, -12.46875 ;  /* 0x3789ca3cff1a7435 */ /* 0x000fe200000001ff */
[----:B------:R-:W-:Y:S01]  /*0cf0*/  @!P5 MOV R33, 0x38b1e96a ;  /* 0x38b1e96a0021d802 */ /* 0x000fe20000000f00 */
[----:B------:R-:W-:Y:S01]  /*0d00*/  HFMA2.MMA R25, -RZ, RZ, 0.958984375, -6.1690807342529296875e-05 ;  /* 0x3bac840bff197435 */ /* 0x000fe200000001ff */
[----:B------:R-:W-:Y:S01]  /*0d10*/  @!P5 MOV R31, 0xba574d20 ;  /* 0xba574d20001fd802 */ /* 0x000fe20000000f00 */
[----:B------:R-:W-:Y:S01]  /*0d20*/  @!P5 FMUL R22, R13, R13 ;  /* 0x0000000d0d16d220 */ /* 0x000fe20000400000 */
[----:B------:R-:W-:Y:S01]  /*0d30*/  FFMA.FTZ R21, R27, R24, R24 ;  /* 0x000000181b157223 */ /* 0x000fe20000010018 */
[----:B------:R-:W-:Y:S01]  /*0d40*/  FFMA.FTZ R20, R28, R29, R29 ;  /* 0x0000001d1c147223 */ /* 0x000fe2000001001d */
[----:B------:R-:W-:Y:S01]  /*0d50*/  MOV R28, 0xb9f560b9 ;  /* 0xb9f560b9001c7802 */ /* 0x000fe20000000f00 */
[----:B------:R-:W-:Y:S01]  /*0d60*/  HFMA2.MMA R27, -RZ, RZ, -1.26171875, -2.110004425048828125e-05 ;  /* 0xbd0c8162ff1b7435 */ /* 0x000fe200000001ff */
[----:B------:R-:W-:Y:S01]  /*0d70*/  @!P6 MOV R26, 0x38b1e96a ;  /* 0x38b1e96a001ae802 */ /* 0x000fe20000000f00 */
[----:B------:R-:W-:Y:S01]  /*0d80*/  FFMA.FTZ R24, R22, R33, R31 ;  /* 0x0000002116187223 */ /* 0x000fe2000001001f */
[----:B------:R-:W-:Y:S01]  /*0d90*/  @!P6 MOV R28, 0xba574d20 ;  /* 0xba574d20001ce802 */ /* 0x000fe20000000f00 */
[----:B------:R-:W-:Y:S01]  /*0da0*/  @!P6 FMUL R23, R14, R14 ;  /* 0x0000000e0e17e220 */ /* 0x000fe20000400000 */
[----:B------:R-:W-:Y:S01]  /*0db0*/  @!P5 MOV R25, 0x3baad5ea ;  /* 0x3baad5ea0019d802 */ /* 0x000fe20000000f00 */
[----:B------:R-:W-:Y:S01]  /*0dc0*/  @!P5 IMAD.MOV.U32 R27, RZ, RZ, -0x4323e419 ;  /* 0xbcdc1be7ff1bd424 */ /* 0x000fe200078e00ff */
[----:B------:R-:W-:Y:S01]  /*0dd0*/  @!P6 MOV R30, 0x3baad5ea ;  /* 0x3baad5ea001ee802 */ /* 0x000fe20000000f00 */
[----:B------:R-:W-:Y:S01]  /*0de0*/  FFMA.FTZ R29, R23, R26, R28 ;  /* 0x0000001a171d7223 */ /* 0x000fe2000001001c */
[----:B------:R-:W-:Y:S01]  /*0df0*/  HFMA2.MMA R28, -RZ, RZ, -1.26171875, -2.110004425048828125e-05 ;  /* 0xbd0c8162ff1c7435 */ /* 0x000fe200000001ff */
[-C--:B------:R-:W-:Y:S01]  /*0e00*/  FFMA.FTZ R24, R24, R22.reuse, R25 ;  /* 0x0000001618187223 */ /* 0x080fe20000010019 */
[----:B------:R-:W-:Y:S01]  /*0e10*/  @!P6 MOV R32, 0xbec093ac ;  /* 0xbec093ac0020e802 */ /* 0x000fe20000000f00 */
[----:B------:R-:W1:Y:S01]  /*0e20*/  @P1 MUFU.EX2 R25, R21 ;  /* 0x0000001500191308 */ /* 0x000e620000000800 */
[----:B------:R-:W-:Y:S01]  /*0e30*/  FFMA.FTZ R29, R29, R23, R30 ;  /* 0x000000171d1d7223 */ /* 0x000fe2000001001e */
[----:B------:R-:W-:Y:S01]  /*0e40*/  FFMA.FTZ R26, R24, R22, R27 ;  /* 0x00000016181a7223 */ /* 0x000fe2000001001b */
[----:B------:R-:W-:Y:S01]  /*0e50*/  HFMA2.MMA R27, -RZ, RZ, 1.52734375, -41152 ;  /* 0x3e1cf906ff1b7435 */ /* 0x000fe200000001ff */
[----:B------:R-:W-:-:S02]  /*0e60*/  @!P6 MOV R28, 0xbcdc1be7 ;  /* 0xbcdc1be7001ce802 */ /* 0x000fc40000000f00 */
[----:B------:R-:W-:Y:S02]  /*0e70*/  MOV R30, 0x3e1cf906 ;  /* 0x3e1cf906001e7802 */ /* 0x000fe40000000f00 */
[----:B------:R-:W-:Y:S01]  /*0e80*/  @!P6 MOV R30, 0x3de718af ;  /* 0x3de718af001ee802 */ /* 0x000fe20000000f00 */
[-C--:B------:R-:W-:Y:S01]  /*0e90*/  FFMA.FTZ R31, R29, R23.reuse, R28 ;  /* 0x000000171d1f7223 */ /* 0x080fe2000001001c */
[----:B------:R-:W-:Y:S01]  /*0ea0*/  @!P5 MOV R27, 0x3de718af ;  /* 0x3de718af001bd802 */ /* 0x000fe20000000f00 */
[----:B------:R-:W-:Y:S01]  /*0eb0*/  HFMA2.MMA R29, -RZ, RZ, 1.853515625, -0.00091457366943359375 ;  /* 0x3f6a937eff1d7435 */ /* 0x000fe200000001ff */
[----:B------:R-:W2:Y:S01]  /*0ec0*/  @P3 MUFU.EX2 R24, R15 ;  /* 0x0000000f00183308 */ /* 0x000ea20000000800 */
[-C--:B------:R-:W-:Y:S01]  /*0ed0*/  FFMA.FTZ R31, R31, R23.reuse, R30 ;  /* 0x000000171f1f7223 */ /* 0x080fe2000001001e */
[----:B------:R-:W-:Y:S01]  /*0ee0*/  @!P6 MOV R34, 0x3e0375d3 ;  /* 0x3e0375d30022e802 */ /* 0x000fe20000000f00 */
[----:B------:R-:W-:Y:S01]  /*0ef0*/  FFMA.FTZ R26, R26, R22, R27 ;  /* 0x000000161a1a7223 */ /* 0x000fe2000001001b */
[----:B------:R-:W-:Y:S01]  /*0f00*/  HFMA2.MMA R27, -RZ, RZ, 1.78125, -136.25 ;  /* 0x3f20d842ff1b7435 */ /* 0x000fe200000001ff */
[----:B------:R-:W-:Y:S01]  /*0f10*/  @!P5 MOV R29, 0xbec093ac ;  /* 0xbec093ac001dd802 */ /* 0x000fe20000000f00 */
[----:B-1----:R-:W-:Y:S01]  /*0f20*/  @P1 FADD R25, -R25, 1 ;  /* 0x3f80000019191421 */ /* 0x002fe20000000100 */
[----:B------:R-:W-:Y:S01]  /*0f30*/  FFMA.FTZ R31, R31, R23, R32 ;  /* 0x000000171f1f7223 */ /* 0x000fe20000010020 */
[----:B------:R-:W-:-:S02]  /*0f40*/  FSEL R30, -R22, R13, P5 ;  /* 0x0000000d161e7208 */ /* 0x000fc40002800100 */
[----:B------:R-:W-:Y:S01]  /*0f50*/  @!P5 MOV R27, 0x3e0375d3 ;  /* 0x3e0375d3001bd802 */ /* 0x000fe20000000f00 */
[-C--:B------:R-:W-:Y:S01]  /*0f60*/  FFMA.FTZ R28, R26, R22.reuse, R29 ;  /* 0x000000161a1c7223 */ /* 0x080fe2000001001d */
[----:B------:R-:W-:Y:S01]  /*0f70*/  @P1 LOP3.LUT R21, R25, 0x80000000, R12, 0xf8, !PT ;  /* 0x8000000019151812 */ /* 0x000fe200078ef80c */
[----:B------:R-:W-:Y:S01]  /*0f80*/  FFMA.FTZ R31, R31, R23, R34 ;  /* 0x000000171f1f7223 */ /* 0x000fe20000010022 */
[----:B------:R-:W1:Y:S01]  /*0f90*/  @P2 MUFU.EX2 R26, R17 ;  /* 0x00000011001a2308 */ /* 0x000e620000000800 */
[----:B------:R-:W-:Y:S01]  /*0fa0*/  FFMA.FTZ R27, R28, R22, R27 ;  /* 0x000000161c1b7223 */ /* 0x000fe2000001001b */
[----:B------:R-:W-:Y:S01]  /*0fb0*/  FSEL R28, -R23, R14, P6 ;  /* 0x0000000e171c7208 */ /* 0x000fe20003000100 */
[----:B------:R-:W-:Y:S01]  /*0fc0*/  FMUL R23, R4, 0.5 ;  /* 0x3f00000004177820 */ /* 0x000fe20000400000 */
[----:B------:R-:W-:Y:S01]  /*0fd0*/  FADD R4, R21, 1 ;  /* 0x3f80000015047421 */ /* 0x000fe20000000000 */
[----:B------:R-:W-:Y:S01]  /*0fe0*/  FMUL R25, R5, 0.5 ;  /* 0x3f00000005197820 */ /* 0x000fe20000400000 */
[----:B------:R-:W-:Y:S01]  /*0ff0*/  FFMA.FTZ R27, R27, R30, R30 ;  /* 0x0000001e1b1b7223 */ /* 0x000fe2000001001e */
[----:B------:R-:W-:Y:S01]  /*1000*/  FFMA.FTZ R28, R31, R28, R28 ;  /* 0x0000001c1f1c7223 */ /* 0x000fe2000001001c */
[----:B------:R-:W3:Y:S01]  /*1010*/  @P4 MUFU.EX2 R22, R20 ;  /* 0x0000001400164308 */ /* 0x000ee20000000800 */
[----:B--2---:R-:W-:Y:S01]  /*1020*/  @P3 FADD R5, -R24, 1 ;  /* 0x3f80000018053421 */ /* 0x004fe20000000100 */
[----:B------:R-:W-:Y:S01]  /*1030*/  FMUL R25, R25, R4 ;  /* 0x0000000419197220 */ /* 0x000fe20000400000 */
[----:B------:R-:W-:Y:S01]  /*1040*/  FADD R24, R11, 1 ;  /* 0x3f8000000b187421 */ /* 0x000fe20000000000 */
[----:B------:R-:W-:-:S02]  /*1050*/  FMUL R11, R2, 0.5 ;  /* 0x3f000000020b7820 */ /* 0x000fc40000400000 */
[----:B------:R-:W-:Y:S01]  /*1060*/  @P3 LOP3.LUT R15, R5, 0x80000000, R10, 0xf8, !PT ;  /* 0x80000000050f3812 */ /* 0x000fe200078ef80a */
[----:B------:R-:W-:Y:S01]  /*1070*/  FMUL R10, R3, 0.5 ;  /* 0x3f000000030a7820 */ /* 0x000fe20000400000 */
[----:B------:R-:W2:Y:S01]  /*1080*/  @P5 MUFU.EX2 R12, R27 ;  /* 0x0000001b000c5308 */ /* 0x000ea20000000800 */
[----:B------:R-:W4:Y:S01]  /*1090*/  LDC.64 R2, c[0x0][0x218] ;  /* 0x00008600ff027b82 */ /* 0x000f220000000a00 */
[----:B-1----:R-:W-:Y:S01]  /*10a0*/  @P2 FADD R5, -R26, 1 ;  /* 0x3f8000001a052421 */ /* 0x002fe20000000100 */
[----:B------:R-:W-:Y:S01]  /*10b0*/  FMUL R24, R23, R24 ;  /* 0x0000001817187220 */ /* 0x000fe20000400000 */
[----:B------:R-:W-:Y:S01]  /*10c0*/  FADD R15, R15, 1 ;  /* 0x3f8000000f0f7421 */ /* 0x000fe20000000000 */
[----:B---3--:R-:W-:-:S03]  /*10d0*/  @P4 FADD R22, -R22, 1 ;  /* 0x3f80000016164421 */ /* 0x008fc60000000100 */
[----:B------:R-:W1:Y:S01]  /*10e0*/  @P6 MUFU.EX2 R4, R28 ;  /* 0x0000001c00046308 */ /* 0x000e620000000800 */
[----:B------:R-:W-:Y:S01]  /*10f0*/  @P2 LOP3.LUT R17, R5, 0x80000000, R18, 0xf8, !PT ;  /* 0x8000000005112812 */ /* 0x000fe200078ef812 */
[----:B------:R-:W-:Y:S01]  /*1100*/  FFMA R10, R10, R15, R25 ;  /* 0x0000000f0a0a7223 */ /* 0x000fe20000000019 */
[----:B------:R-:W-:Y:S01]  /*1110*/  FFMA R11, R11, R16, R24 ;  /* 0x000000100b0b7223 */ /* 0x000fe20000000018 */
[----:B------:R-:W-:Y:S02]  /*1120*/  @P4 LOP3.LUT R20, R22, 0x80000000, R19, 0xf8, !PT ;  /* 0x8000000016144812 */ /* 0x000fe400078ef813 */
[----:B------:R-:W-:Y:S01]  /*1130*/  FADD R17, R17, 1 ;  /* 0x3f80000011117421 */ /* 0x000fe20000000000 */
[----:B--2---:R-:W-:Y:S02]  /*1140*/  @P5 FADD R12, -R12, 1 ;  /* 0x3f8000000c0c5421 */ /* 0x004fe40000000100 */
[----:B------:R-:W-:Y:S01]  /*1150*/  FADD R20, R20, 1 ;  /* 0x3f80000014147421 */ /* 0x000fe20000000000 */
[----:B------:R-:W-:-:S02]  /*1160*/  FFMA R11, R6, R17, R11 ;  /* 0x00000011060b7223 */ /* 0x000fc4000000000b */
[----:B------:R-:W-:Y:S01]  /*1170*/  @P5 LOP3.LUT R27, R12, 0x80000000, R13, 0xf8, !PT ;  /* 0x800000000c1b5812 */ /* 0x000fe200078ef80d */
[----:B------:R-:W-:Y:S01]  /*1180*/  FFMA R10, R7, R20, R10 ;  /* 0x00000014070a7223 */ /* 0x000fe2000000000a */
[----:B-1----:R-:W-:-:S03]  /*1190*/  @P6 FADD R5, -R4, 1 ;  /* 0x3f80000004056421 */ /* 0x002fc60000000100 */
[----:B------:R-:W-:Y:S01]  /*11a0*/  FADD R27, R27, 1 ;  /* 0x3f8000001b1b7421 */ /* 0x000fe20000000000 */
[----:B----4-:R-:W-:Y:S01]  /*11b0*/  IMAD.WIDE R2, R0, 0x4, R2 ;  /* 0x0000000400027825 */ /* 0x010fe200078e0202 */
[----:B------:R-:W-:-:S03]  /*11c0*/  @P6 LOP3.LUT R28, R5, 0x80000000, R14, 0xf8, !PT ;  /* 0x80000000051c6812 */ /* 0x000fc600078ef80e */
[----:B------:R-:W-:Y:S02]  /*11d0*/  FFMA R8, R8, R27, R11 ;  /* 0x0000001b08087223 */ /* 0x000fe4000000000b */
[----:B------:R-:W-:-:S04]  /*11e0*/  FADD R28, R28, 1 ;  /* 0x3f8000001c1c7421 */ /* 0x000fc80000000000 */
[----:B------:R-:W-:Y:S01]  /*11f0*/  FFMA R9, R9, R28, R10 ;  /* 0x0000001c09097223 */ /* 0x000fe2000000000a */
[----:B------:R-:W-:Y:S06]  /*1200*/  @P0 EXIT ;  /* 0x000000000000094d */ /* 0x000fec0003800000 */
[----:B------:R-:W-:Y:S01]  /*1210*/  FMUL R8, R8, 0.25 ;  /* 0x3e80000008087820 */ /* 0x000fe20000400000 */
[----:B------:R-:W-:-:S05]  /*1220*/  FMUL R9, R9, 0.25 ;  /* 0x3e80000009097820 */ /* 0x000fca0000400000 */
[----:B------:R-:W-:Y:S01]  /*1230*/  STG.E.64 desc[UR4][R2.64], R8 ;  /* 0x0000000802007986 */ /* 0x000fe2000c101b04 */
[----:B------:R-:W-:Y:S05]  /*1240*/  EXIT ;  /* 0x000000000000794d */ /* 0x000fea0003800000 */
.L_x_0:
[----:B------:R-:W-:-:S00]  /*1250*/  BRA `(.L_x_0) ;  /* 0xfffffffc00fc7947 */ /* 0x000fc0000383ffff */
[----:B------:R-:W-:-:S00]  /*1260*/  NOP ;  /* 0x0000000000007918 */ /* 0x000fc00000000000 */
        /* <DEDUP_REMOVED lines=9> */
.L_x_1:


//--------------------- .nv.global.init           --------------------------
	.section	.nv.global.init,"aw",@progbits
.nv.global.init:
	.type		_$_str,@object
	.size		_$_str,(.L_0 - _$_str)
_$_str:
        /*0000*/ 	.byte	0x5f, 0x5f, 0x43, 0x55, 0x44, 0x41, 0x5f, 0x46, 0x54, 0x5a, 0x00
.L_0:


//--------------------- .nv.constant0.triton_poi_fused_gelu_mean_2 --------------------------
	.section	.nv.constant0.triton_poi_fused_gelu_mean_2,"a",@progbits
	.sectionflags	@""
	.align	4
.nv.constant0.triton_poi_fused_gelu_mean_2:
	.zero		548
